//
// Generated by NVIDIA NVVM Compiler
//
// Compiler Build ID: CL-36424714
// Cuda compilation tools, release 13.0, V13.0.88
// Based on NVVM 20.0.0
//

.version 9.0
.target sm_100
.address_size 64

	// .globl	_Z21vectorAddition_kernelPiS_S_i

.visible .entry _Z21vectorAddition_kernelPiS_S_i(
	.param .u64 .ptr .align 1 _Z21vectorAddition_kernelPiS_S_i_param_0,
	.param .u64 .ptr .align 1 _Z21vectorAddition_kernelPiS_S_i_param_1,
	.param .u64 .ptr .align 1 _Z21vectorAddition_kernelPiS_S_i_param_2,
	.param .u32 _Z21vectorAddition_kernelPiS_S_i_param_3
)
{
	.reg .pred 	%p<3>;
	.reg .b32 	%r<10>;
	.reg .b64 	%rd<11>;

	ld.param.u64 	%rd4, [_Z21vectorAddition_kernelPiS_S_i_param_0];
	ld.param.u64 	%rd5, [_Z21vectorAddition_kernelPiS_S_i_param_1];
	ld.param.u64 	%rd6, [_Z21vectorAddition_kernelPiS_S_i_param_2];
	ld.param.u32 	%r5, [_Z21vectorAddition_kernelPiS_S_i_param_3];
	mov.u32 	%r9, %tid.x;
	setp.ge.s32 	%p1, %r9, %r5;
	@%p1 bra 	$L__BB0_3;
	mov.u32 	%r2, %ntid.x;
	cvta.to.global.u64 	%rd1, %rd4;
	cvta.to.global.u64 	%rd2, %rd5;
	cvta.to.global.u64 	%rd3, %rd6;
$L__BB0_2:
	mul.wide.s32 	%rd7, %r9, 4;
	add.s64 	%rd8, %rd1, %rd7;
	ld.global.u32 	%r6, [%rd8];
	add.s64 	%rd9, %rd2, %rd7;
	ld.global.u32 	%r7, [%rd9];
	add.s32 	%r8, %r7, %r6;
	add.s64 	%rd10, %rd3, %rd7;
	st.global.u32 	[%rd10], %r8;
	add.s32 	%r9, %r9, %r2;
	setp.lt.s32 	%p2, %r9, %r5;
	@%p2 bra 	$L__BB0_2;
$L__BB0_3:
	ret;

}


// ===== COMPILED SASS (sm_100) =====

	.target	sm_100

	.elftype	@"ET_EXEC"


//--------------------- .note.nv.tkinfo           --------------------------
	.section	.note.nv.tkinfo,"",@"SHT_NOTE"
	.sectionflags	@"SHF_NOTE_NV_TKINFO"
	.tkinfo
        /*0018*/ 	.word	0x00000002
        /*0030*/ 	.string	""
        /*0030*/ 	.string	"ptxas"
        /*0030*/ 	.string	"Cuda compilation tools, release 13.0, V13.0.88"
        /*0030*/ 	.string	"Build cuda_13.0.r13.0/compiler.36424714_0"
        /*0030*/ 	.string	"-arch sm_100 -m 64 "



//--------------------- .note.nv.cuinfo           --------------------------
	.section	.note.nv.cuinfo,"",@"SHT_NOTE"
	.sectionflags	@"SHF_NOTE_NV_CUINFO"
        /*0018*/ 	.short	0x0002
        /*001a*/ 	.short	0x0064
        /*001c*/ 	.short	0x0082
	.zero		2


//--------------------- .nv.info                  --------------------------
	.section	.nv.info,"",@"SHT_CUDA_INFO"
	.align	4


	//----- nvinfo : EIATTR_REGCOUNT
	.align		4
        /*0000*/ 	.byte	0x04, 0x2f
        /*0002*/ 	.short	(.L_1 - .L_0)
	.align		4
.L_0:
        /*0004*/ 	.word	index@(_Z21vectorAddition_kernelPiS_S_i)
        /*0008*/ 	.word	0x00000014


	//----- nvinfo : EIATTR_FRAME_SIZE
	.align		4
.L_1:
        /*000c*/ 	.byte	0x04, 0x11
        /*000e*/ 	.short	(.L_3 - .L_2)
	.align		4
.L_2:
        /*0010*/ 	.word	index@(_Z21vectorAddition_kernelPiS_S_i)
        /*0014*/ 	.word	0x00000000


	//----- nvinfo : EIATTR_MIN_STACK_SIZE
	.align		4
.L_3:
        /*0018*/ 	.byte	0x04, 0x12
        /*001a*/ 	.short	(.L_5 - .L_4)
	.align		4
.L_4:
        /*001c*/ 	.word	index@(_Z21vectorAddition_kernelPiS_S_i)
        /*0020*/ 	.word	0x00000000
.L_5:


//--------------------- .nv.compat                --------------------------
	.section	.nv.compat,"",@"SHT_CUDA_COMPAT_INFO"
	.align	4
        /*0000*/ 	.byte	0x02, 0x09, 0x00, 0x00, 0x02, 0x02, 0x01, 0x00, 0x02, 0x05, 0x05, 0x00, 0x03, 0x07, 0x01, 0x01
        /*0010*/ 	.byte	0x02, 0x03, 0x00, 0x00, 0x02, 0x06, 0x01, 0x00, 0x04, 0x0b, 0x08, 0x00, 0x09, 0x00, 0x00, 0x00
        /*0020*/ 	.byte	0x00, 0x00, 0x00, 0x00


//--------------------- .nv.info._Z21vectorAddition_kernelPiS_S_i --------------------------
	.section	.nv.info._Z21vectorAddition_kernelPiS_S_i,"",@"SHT_CUDA_INFO"
	.sectionflags	@""
	.align	4


	//----- nvinfo : EIATTR_CUDA_API_VERSION
	.align		4
        /*0000*/ 	.byte	0x04, 0x37
        /*0002*/ 	.short	(.L_7 - .L_6)
.L_6:
        /*0004*/ 	.word	0x00000082


	//----- nvinfo : EIATTR_KPARAM_INFO
	.align		4
.L_7:
        /*0008*/ 	.byte	0x04, 0x17
        /*000a*/ 	.short	(.L_9 - .L_8)
.L_8:
        /*000c*/ 	.word	0x00000000
        /*0010*/ 	.short	0x0003
        /*0012*/ 	.short	0x0018
        /*0014*/ 	.byte	0x00, 0xf0, 0x11, 0x00


	//----- nvinfo : EIATTR_KPARAM_INFO
	.align		4
.L_9:
        /*0018*/ 	.byte	0x04, 0x17
        /*001a*/ 	.short	(.L_11 - .L_10)
.L_10:
        /*001c*/ 	.word	0x00000000
        /*0020*/ 	.short	0x0002
        /*0022*/ 	.short	0x0010
        /*0024*/ 	.byte	0x00, 0xf5, 0x21, 0x00


	//----- nvinfo : EIATTR_KPARAM_INFO
	.align		4
.L_11:
        /*0028*/ 	.byte	0x04, 0x17
        /*002a*/ 	.short	(.L_13 - .L_12)
.L_12:
        /*002c*/ 	.word	0x00000000
        /*0030*/ 	.short	0x0001
        /*0032*/ 	.short	0x0008
        /*0034*/ 	.byte	0x00, 0xf5, 0x21, 0x00


	//----- nvinfo : EIATTR_KPARAM_INFO
	.align		4
.L_13:
        /*0038*/ 	.byte	0x04, 0x17
        /*003a*/ 	.short	(.L_15 - .L_14)
.L_14:
        /*003c*/ 	.word	0x00000000
        /*0040*/ 	.short	0x0000
        /*0042*/ 	.short	0x0000
        /*0044*/ 	.byte	0x00, 0xf5, 0x21, 0x00


	//----- nvinfo : EIATTR_SPARSE_MMA_MASK
	.align		4
.L_15:
        /*0048*/ 	.byte	0x03, 0x50
        /*004a*/ 	.short	0x0000


	//----- nvinfo : EIATTR_MAXREG_COUNT
	.align		4
        /*004c*/ 	.byte	0x03, 0x1b
        /*004e*/ 	.short	0x00ff


	//----- nvinfo : EIATTR_MERCURY_ISA_VERSION
	.align		4
        /*0050*/ 	.byte	0x03, 0x5f
        /*0052*/ 	.short	0x0101


	//----- nvinfo : EIATTR_VRC_CTA_INIT_COUNT
	.align		4
        /*0054*/ 	.byte	0x02, 0x4a
	.zero		1
	.zero		1


	//----- nvinfo : EIATTR_EXIT_INSTR_OFFSETS
	.align		4
        /*0058*/ 	.byte	0x04, 0x1c
        /*005a*/ 	.short	(.L_17 - .L_16)


	//   ....[0]....
.L_16:
        /*005c*/ 	.word	0x00000040


	//   ....[1]....
        /*0060*/ 	.word	0x00000140


	//----- nvinfo : EIATTR_CRS_STACK_SIZE
	.align		4
.L_17:
        /*0064*/ 	.byte	0x04, 0x1e
        /*0066*/ 	.short	(.L_19 - .L_18)
.L_18:
        /*0068*/ 	.word	0x00000000


	//----- nvinfo : EIATTR_CBANK_PARAM_SIZE
	.align		4
.L_19:
        /*006c*/ 	.byte	0x03, 0x19
        /*006e*/ 	.short	0x001c


	//----- nvinfo : EIATTR_PARAM_CBANK
	.align		4
        /*0070*/ 	.byte	0x04, 0x0a
        /*0072*/ 	.short	(.L_21 - .L_20)
	.align		4
.L_20:
        /*0074*/ 	.word	index@(.nv.constant0._Z21vectorAddition_kernelPiS_S_i)
        /*0078*/ 	.short	0x0380
        /*007a*/ 	.short	0x001c


	//----- nvinfo : EIATTR_SW_WAR
	.align		4
.L_21:
        /*007c*/ 	.byte	0x04, 0x36
        /*007e*/ 	.short	(.L_23 - .L_22)
.L_22:
        /*0080*/ 	.word	0x00000008
.L_23:


//--------------------- .nv.callgraph             --------------------------
	.section	.nv.callgraph,"",@"SHT_CUDA_CALLGRAPH"
	.align	4
	.sectionentsize	8
	.align		4
        /*0000*/ 	.word	0x00000000
	.align		4
        /*0004*/ 	.word	0xffffffff
	.align		4
        /*0008*/ 	.word	0x00000000
	.align		4
        /*000c*/ 	.word	0xfffffffe
	.align		4
        /*0010*/ 	.word	0x00000000
	.align		4
        /*0014*/ 	.word	0xfffffffd
	.align		4
        /*0018*/ 	.word	0x00000000
	.align		4
        /*001c*/ 	.word	0xfffffffc


//--------------------- .text._Z21vectorAddition_kernelPiS_S_i --------------------------
	.section	.text._Z21vectorAddition_kernelPiS_S_i,"ax",@progbits
	.align	128
        .global         _Z21vectorAddition_kernelPiS_S_i
        .type           _Z21vectorAddition_kernelPiS_S_i,@function
        .size           _Z21vectorAddition_kernelPiS_S_i,(.L_x_2 - _Z21vectorAddition_kernelPiS_S_i)
        .other          _Z21vectorAddition_kernelPiS_S_i,@"STO_CUDA_ENTRY STV_DEFAULT"
_Z21vectorAddition_kernelPiS_S_i:
.text._Z21vectorAddition_kernelPiS_S_i:
[----:B------:R-:W-:Y:S01]  /*0000*/  LDC R1, c[0x0][0x37c] ;  /* 0x0000df00ff017b82 */ /* 0x000fe20000000800 */
[----:B------:R-:W0:Y:S01]  /*0010*/  S2R R15, SR_TID.X ;  /* 0x00000000000f7919 */ /* 0x000e220000002100 */
[----:B------:R-:W0:Y:S02]  /*0020*/  LDCU UR5, c[0x0][0x398] ;  /* 0x00007300ff0577ac */ /* 0x000e240008000800 */
[----:B0-----:R-:W-:-:S13]  /*0030*/  ISETP.GE.AND P0, PT, R15, UR5, PT ;  /* 0x000000050f007c0c */ /* 0x001fda000bf06270 */
[----:B------:R-:W-:Y:S05]  /*0040*/  @P0 EXIT ;  /* 0x000000000000094d */ /* 0x000fea0003800000 */
[----:B------:R-:W0:Y:S01]  /*0050*/  LDC.64 R12, c[0x0][0x390] ;  /* 0x0000e400ff0c7b82 */ /* 0x000e220000000a00 */
[----:B------:R-:W1:Y:S01]  /*0060*/  LDCU UR4, c[0x0][0x360] ;  /* 0x00006c00ff0477ac */ /* 0x000e620008000800 */
[----:B------:R-:W2:Y:S06]  /*0070*/  LDCU.64 UR6, c[0x0][0x358] ;  /* 0x00006b00ff0677ac */ /* 0x000eac0008000a00 */
[----:B------:R-:W3:Y:S08]  /*0080*/  LDC.64 R8, c[0x0][0x380] ;  /* 0x0000e000ff087b82 */ /* 0x000ef00000000a00 */
[----:B------:R-:W4:Y:S02]  /*0090*/  LDC.64 R10, c[0x0][0x388] ;  /* 0x0000e200ff0a7b82 */ /* 0x000f240000000a00 */
.L_x_0:
[----:B---3--:R-:W-:-:S04]  /*00a0*/  IMAD.WIDE R2, R15, 0x4, R8 ;  /* 0x000000040f027825 */ /* 0x008fc800078e0208 */
[C---:B----4-:R-:W-:Y:S02]  /*00b0*/  IMAD.WIDE R4, R15.reuse, 0x4, R10 ;  /* 0x000000040f047825 */ /* 0x050fe400078e020a */
[----:B--2---:R-:W2:Y:S04]  /*00c0*/  LDG.E R2, desc[UR6][R2.64] ;  /* 0x0000000602027981 */ /* 0x004ea8000c1e1900 */
[----:B------:R-:W2:Y:S01]  /*00d0*/  LDG.E R5, desc[UR6][R4.64] ;  /* 0x0000000604057981 */ /* 0x000ea2000c1e1900 */
[C---:B0-----:R-:W-:Y:S01]  /*00e0*/  IMAD.WIDE R6, R15.reuse, 0x4, R12 ;  /* 0x000000040f067825 */ /* 0x041fe200078e020c */
[----:B-1----:R-:W-:-:S04]  /*00f0*/  IADD3 R15, PT, PT, R15, UR4, RZ ;  /* 0x000000040f0f7c10 */ /* 0x002fc8000fffe0ff */
[----:B------:R-:W-:Y:S02]  /*0100*/  ISETP.GE.AND P0, PT, R15, UR5, PT ;  /* 0x000000050f007c0c */ /* 0x000fe4000bf06270 */
[----:B--2---:R-:W-:-:S05]  /*0110*/  IADD3 R17, PT, PT, R2, R5, RZ ;  /* 0x0000000502117210 */ /* 0x004fca0007ffe0ff */
[----:B------:R0:W-:Y:S06]  /*0120*/  STG.E desc[UR6][R6.64], R17 ;  /* 0x0000001106007986 */ /* 0x0001ec000c101906 */
[----:B------:R-:W-:Y:S05]  /*0130*/  @!P0 BRA `(.L_x_0) ;  /* 0xfffffffc00d88947 */ /* 0x000fea000383ffff */
[----:B------:R-:W-:Y:S05]  /*0140*/  EXIT ;  /* 0x000000000000794d */ /* 0x000fea0003800000 */
.L_x_1:
[----:B------:R-:W-:-:S00]  /*0150*/  BRA `(.L_x_1) ;  /* 0xfffffffc00fc7947 */ /* 0x000fc0000383ffff */
[----:B------:R-:W-:-:S00]  /*0160*/  NOP ;  /* 0x0000000000007918 */ /* 0x000fc00000000000 */
        /* <DEDUP_REMOVED lines=9> */
.L_x_2:


//--------------------- .nv.shared.reserved.0     --------------------------
	.section	.nv.shared.reserved.0,"aw",@nobits
	.weak		__nv_reservedSMEM_offset_0_alias
	.size		__nv_reservedSMEM_offset_0_alias, 0, 64
	.other		__nv_reservedSMEM_offset_0_alias,@"STO_CUDA_RESERVED_SHARED STV_DEFAULT"
__nv_reservedSMEM_offset_0_alias:
	.zero		0
	.zero		64


//--------------------- .nv.constant0._Z21vectorAddition_kernelPiS_S_i --------------------------
	.section	.nv.constant0._Z21vectorAddition_kernelPiS_S_i,"a",@progbits
	.sectionflags	@""
	.align	4
.nv.constant0._Z21vectorAddition_kernelPiS_S_i:
	.zero		924


//--------------------- SYMBOLS --------------------------

	.type		.nv.reservedSmem.offset0,@object
	.size		.nv.reservedSmem.offset0,0x4
